//
// Generated by NVIDIA NVVM Compiler
//
// Compiler Build ID: CL-36424714
// Cuda compilation tools, release 13.0, V13.0.88
// Based on NVVM 20.0.0
//

.version 9.0
.target sm_100
.address_size 64

	// .globl	_Z15bufferOperationIXadL_Z4ReLUfEEEvmPKfPf

.visible .entry _Z15bufferOperationIXadL_Z4ReLUfEEEvmPKfPf(
	.param .u64 _Z15bufferOperationIXadL_Z4ReLUfEEEvmPKfPf_param_0,
	.param .u64 .ptr .align 1 _Z15bufferOperationIXadL_Z4ReLUfEEEvmPKfPf_param_1,
	.param .u64 .ptr .align 1 _Z15bufferOperationIXadL_Z4ReLUfEEEvmPKfPf_param_2
)
{
	.reg .pred 	%p<2>;
	.reg .b32 	%r<5>;
	.reg .b32 	%f<3>;
	.reg .b64 	%rd<10>;

	ld.param.u64 	%rd4, [_Z15bufferOperationIXadL_Z4ReLUfEEEvmPKfPf_param_0];
	ld.param.u64 	%rd2, [_Z15bufferOperationIXadL_Z4ReLUfEEEvmPKfPf_param_1];
	ld.param.u64 	%rd3, [_Z15bufferOperationIXadL_Z4ReLUfEEEvmPKfPf_param_2];
	mov.u32 	%r1, %ctaid.x;
	mov.u32 	%r2, %ntid.x;
	mov.u32 	%r3, %tid.x;
	mad.lo.s32 	%r4, %r1, %r2, %r3;
	cvt.u64.u32 	%rd1, %r4;
	setp.le.u64 	%p1, %rd4, %rd1;
	@%p1 bra 	$L__BB0_2;
	cvta.to.global.u64 	%rd5, %rd2;
	cvta.to.global.u64 	%rd6, %rd3;
	shl.b64 	%rd7, %rd1, 2;
	add.s64 	%rd8, %rd5, %rd7;
	ld.global.f32 	%f1, [%rd8];
	max.f32 	%f2, %f1, 0f00000000;
	add.s64 	%rd9, %rd6, %rd7;
	st.global.f32 	[%rd9], %f2;
$L__BB0_2:
	ret;

}
	// .globl	_Z15bufferOperationIXadL_Z5CReLUfEEEvmPKfPf
.visible .entry _Z15bufferOperationIXadL_Z5CReLUfEEEvmPKfPf(
	.param .u64 _Z15bufferOperationIXadL_Z5CReLUfEEEvmPKfPf_param_0,
	.param .u64 .ptr .align 1 _Z15bufferOperationIXadL_Z5CReLUfEEEvmPKfPf_param_1,
	.param .u64 .ptr .align 1 _Z15bufferOperationIXadL_Z5CReLUfEEEvmPKfPf_param_2
)
{
	.reg .pred 	%p<4>;
	.reg .b32 	%r<5>;
	.reg .b32 	%f<4>;
	.reg .b64 	%rd<10>;

	ld.param.u64 	%rd4, [_Z15bufferOperationIXadL_Z5CReLUfEEEvmPKfPf_param_0];
	ld.param.u64 	%rd2, [_Z15bufferOperationIXadL_Z5CReLUfEEEvmPKfPf_param_1];
	ld.param.u64 	%rd3, [_Z15bufferOperationIXadL_Z5CReLUfEEEvmPKfPf_param_2];
	mov.u32 	%r1, %ctaid.x;
	mov.u32 	%r2, %ntid.x;
	mov.u32 	%r3, %tid.x;
	mad.lo.s32 	%r4, %r1, %r2, %r3;
	cvt.u64.u32 	%rd1, %r4;
	setp.le.u64 	%p1, %rd4, %rd1;
	@%p1 bra 	$L__BB1_2;
	cvta.to.global.u64 	%rd5, %rd2;
	cvta.to.global.u64 	%rd6, %rd3;
	shl.b64 	%rd7, %rd1, 2;
	add.s64 	%rd8, %rd5, %rd7;
	ld.global.f32 	%f1, [%rd8];
	setp.lt.f32 	%p2, %f1, 0f00000000;
	setp.gt.f32 	%p3, %f1, 0f3F800000;
	selp.f32 	%f2, 0f3F800000, %f1, %p3;
	selp.f32 	%f3, 0f00000000, %f2, %p2;
	add.s64 	%rd9, %rd6, %rd7;
	st.global.f32 	[%rd9], %f3;
$L__BB1_2:
	ret;

}
	// .globl	_Z15bufferOperationIXadL_Z6SCReLUfEEEvmPKfPf
.visible .entry _Z15bufferOperationIXadL_Z6SCReLUfEEEvmPKfPf(
	.param .u64 _Z15bufferOperationIXadL_Z6SCReLUfEEEvmPKfPf_param_0,
	.param .u64 .ptr .align 1 _Z15bufferOperationIXadL_Z6SCReLUfEEEvmPKfPf_param_1,
	.param .u64 .ptr .align 1 _Z15bufferOperationIXadL_Z6SCReLUfEEEvmPKfPf_param_2
)
{
	.reg .pred 	%p<4>;
	.reg .b32 	%r<5>;
	.reg .b32 	%f<5>;
	.reg .b64 	%rd<10>;

	ld.param.u64 	%rd4, [_Z15bufferOperationIXadL_Z6SCReLUfEEEvmPKfPf_param_0];
	ld.param.u64 	%rd2, [_Z15bufferOperationIXadL_Z6SCReLUfEEEvmPKfPf_param_1];
	ld.param.u64 	%rd3, [_Z15bufferOperationIXadL_Z6SCReLUfEEEvmPKfPf_param_2];
	mov.u32 	%r1, %ctaid.x;
	mov.u32 	%r2, %ntid.x;
	mov.u32 	%r3, %tid.x;
	mad.lo.s32 	%r4, %r1, %r2, %r3;
	cvt.u64.u32 	%rd1, %r4;
	setp.le.u64 	%p1, %rd4, %rd1;
	@%p1 bra 	$L__BB2_2;
	cvta.to.global.u64 	%rd5, %rd2;
	cvta.to.global.u64 	%rd6, %rd3;
	shl.b64 	%rd7, %rd1, 2;
	add.s64 	%rd8, %rd5, %rd7;
	ld.global.f32 	%f1, [%rd8];
	setp.lt.f32 	%p2, %f1, 0f00000000;
	setp.gt.f32 	%p3, %f1, 0f3F800000;
	mul.f32 	%f2, %f1, %f1;
	selp.f32 	%f3, 0f3F800000, %f2, %p3;
	selp.f32 	%f4, 0f00000000, %f3, %p2;
	add.s64 	%rd9, %rd6, %rd7;
	st.global.f32 	[%rd9], %f4;
$L__BB2_2:
	ret;

}
	// .globl	_Z15bufferOperationIXadL_Z7SqrReLUfEEEvmPKfPf
.visible .entry _Z15bufferOperationIXadL_Z7SqrReLUfEEEvmPKfPf(
	.param .u64 _Z15bufferOperationIXadL_Z7SqrReLUfEEEvmPKfPf_param_0,
	.param .u64 .ptr .align 1 _Z15bufferOperationIXadL_Z7SqrReLUfEEEvmPKfPf_param_1,
	.param .u64 .ptr .align 1 _Z15bufferOperationIXadL_Z7SqrReLUfEEEvmPKfPf_param_2
)
{
	.reg .pred 	%p<3>;
	.reg .b32 	%r<5>;
	.reg .b32 	%f<4>;
	.reg .b64 	%rd<10>;

	ld.param.u64 	%rd4, [_Z15bufferOperationIXadL_Z7SqrReLUfEEEvmPKfPf_param_0];
	ld.param.u64 	%rd2, [_Z15bufferOperationIXadL_Z7SqrReLUfEEEvmPKfPf_param_1];
	ld.param.u64 	%rd3, [_Z15bufferOperationIXadL_Z7SqrReLUfEEEvmPKfPf_param_2];
	mov.u32 	%r1, %ctaid.x;
	mov.u32 	%r2, %ntid.x;
	mov.u32 	%r3, %tid.x;
	mad.lo.s32 	%r4, %r1, %r2, %r3;
	cvt.u64.u32 	%rd1, %r4;
	setp.le.u64 	%p1, %rd4, %rd1;
	@%p1 bra 	$L__BB3_2;
	cvta.to.global.u64 	%rd5, %rd2;
	cvta.to.global.u64 	%rd6, %rd3;
	shl.b64 	%rd7, %rd1, 2;
	add.s64 	%rd8, %rd5, %rd7;
	ld.global.f32 	%f1, [%rd8];
	setp.lt.f32 	%p2, %f1, 0f00000000;
	mul.f32 	%f2, %f1, %f1;
	selp.f32 	%f3, 0f00000000, %f2, %p2;
	add.s64 	%rd9, %rd6, %rd7;
	st.global.f32 	[%rd9], %f3;
$L__BB3_2:
	ret;

}
	// .globl	_Z18activateDualKernelmmPKfPf
.visible .entry _Z18activateDualKernelmmPKfPf(
	.param .u64 _Z18activateDualKernelmmPKfPf_param_0,
	.param .u64 _Z18activateDualKernelmmPKfPf_param_1,
	.param .u64 .ptr .align 1 _Z18activateDualKernelmmPKfPf_param_2,
	.param .u64 .ptr .align 1 _Z18activateDualKernelmmPKfPf_param_3
)
{
	.reg .pred 	%p<4>;
	.reg .b32 	%r<6>;
	.reg .b32 	%f<7>;
	.reg .b64 	%rd<17>;

	ld.param.u64 	%rd2, [_Z18activateDualKernelmmPKfPf_param_1];
	ld.param.u64 	%rd3, [_Z18activateDualKernelmmPKfPf_param_2];
	ld.param.u64 	%rd4, [_Z18activateDualKernelmmPKfPf_param_3];
	mov.u32 	%r1, %ntid.x;
	mov.u32 	%r2, %ctaid.x;
	mov.u32 	%r3, %tid.x;
	mad.lo.s32 	%r4, %r1, %r2, %r3;
	cvt.u64.u32 	%rd1, %r4;
	setp.le.u64 	%p1, %rd2, %rd1;
	@%p1 bra 	$L__BB4_2;
	cvta.to.global.u64 	%rd5, %rd3;
	cvta.to.global.u64 	%rd6, %rd4;
	mov.u32 	%r5, %ctaid.y;
	cvt.u64.u32 	%rd7, %r5;
	mul.lo.s64 	%rd8, %rd2, %rd7;
	add.s64 	%rd9, %rd8, %rd1;
	shl.b64 	%rd10, %rd9, 2;
	add.s64 	%rd11, %rd5, %rd10;
	ld.global.f32 	%f1, [%rd11];
	add.s64 	%rd12, %rd9, %rd8;
	shl.b64 	%rd13, %rd12, 2;
	add.s64 	%rd14, %rd6, %rd13;
	setp.lt.f32 	%p2, %f1, 0f00000000;
	setp.gt.f32 	%p3, %f1, 0f3F800000;
	selp.f32 	%f2, 0f3F800000, %f1, %p3;
	selp.f32 	%f3, 0f00000000, %f2, %p2;
	st.global.f32 	[%rd14], %f3;
	mul.f32 	%f4, %f1, %f1;
	selp.f32 	%f5, 0f3F800000, %f4, %p3;
	selp.f32 	%f6, 0f00000000, %f5, %p2;
	shl.b64 	%rd15, %rd2, 2;
	add.s64 	%rd16, %rd14, %rd15;
	st.global.f32 	[%rd16], %f6;
$L__BB4_2:
	ret;

}
	// .globl	_Z11addToKernelmPKfPf
.visible .entry _Z11addToKernelmPKfPf(
	.param .u64 _Z11addToKernelmPKfPf_param_0,
	.param .u64 .ptr .align 1 _Z11addToKernelmPKfPf_param_1,
	.param .u64 .ptr .align 1 _Z11addToKernelmPKfPf_param_2
)
{
	.reg .pred 	%p<2>;
	.reg .b32 	%r<5>;
	.reg .b32 	%f<4>;
	.reg .b64 	%rd<10>;

	ld.param.u64 	%rd4, [_Z11addToKernelmPKfPf_param_0];
	ld.param.u64 	%rd2, [_Z11addToKernelmPKfPf_param_1];
	ld.param.u64 	%rd3, [_Z11addToKernelmPKfPf_param_2];
	mov.u32 	%r1, %ctaid.x;
	mov.u32 	%r2, %ntid.x;
	mov.u32 	%r3, %tid.x;
	mad.lo.s32 	%r4, %r1, %r2, %r3;
	cvt.u64.u32 	%rd1, %r4;
	setp.le.u64 	%p1, %rd4, %rd1;
	@%p1 bra 	$L__BB5_2;
	cvta.to.global.u64 	%rd5, %rd2;
	cvta.to.global.u64 	%rd6, %rd3;
	shl.b64 	%rd7, %rd1, 2;
	add.s64 	%rd8, %rd5, %rd7;
	ld.global.f32 	%f1, [%rd8];
	add.s64 	%rd9, %rd6, %rd7;
	ld.global.f32 	%f2, [%rd9];
	add.f32 	%f3, %f1, %f2;
	st.global.f32 	[%rd9], %f3;
$L__BB5_2:
	ret;

}


// ===== COMPILED SASS (sm_100) =====

	.target	sm_100

	.elftype	@"ET_EXEC"


//--------------------- .note.nv.tkinfo           --------------------------
	.section	.note.nv.tkinfo,"",@"SHT_NOTE"
	.sectionflags	@"SHF_NOTE_NV_TKINFO"
	.tkinfo
        /*0018*/ 	.word	0x00000002
        /*0030*/ 	.string	""
        /*0030*/ 	.string	"ptxas"
        /*0030*/ 	.string	"Cuda compilation tools, release 13.0, V13.0.88"
        /*0030*/ 	.string	"Build cuda_13.0.r13.0/compiler.36424714_0"
        /*0030*/ 	.string	"-arch sm_100 -m 64 "



//--------------------- .note.nv.cuinfo           --------------------------
	.section	.note.nv.cuinfo,"",@"SHT_NOTE"
	.sectionflags	@"SHF_NOTE_NV_CUINFO"
        /*0018*/ 	.short	0x0002
        /*001a*/ 	.short	0x0064
        /*001c*/ 	.short	0x0082
	.zero		2


//--------------------- .nv.info                  --------------------------
	.section	.nv.info,"",@"SHT_CUDA_INFO"
	.align	4


	//----- nvinfo : EIATTR_REGCOUNT
	.align		4
        /*0000*/ 	.byte	0x04, 0x2f
        /*0002*/ 	.short	(.L_1 - .L_0)
	.align		4
.L_0:
        /*0004*/ 	.word	index@(_Z15bufferOperationIXadL_Z4ReLUfEEEvmPKfPf)
        /*0008*/ 	.word	0x0000000a


	//----- nvinfo : EIATTR_FRAME_SIZE
	.align		4
.L_1:
        /*000c*/ 	.byte	0x04, 0x11
        /*000e*/ 	.short	(.L_3 - .L_2)
	.align		4
.L_2:
        /*0010*/ 	.word	index@(_Z15bufferOperationIXadL_Z4ReLUfEEEvmPKfPf)
        /*0014*/ 	.word	0x00000000


	//----- nvinfo : EIATTR_REGCOUNT
	.align		4
.L_3:
        /*0018*/ 	.byte	0x04, 0x2f
        /*001a*/ 	.short	(.L_5 - .L_4)
	.align		4
.L_4:
        /*001c*/ 	.word	index@(_Z15bufferOperationIXadL_Z5CReLUfEEEvmPKfPf)
        /*0020*/ 	.word	0x0000000a


	//----- nvinfo : EIATTR_FRAME_SIZE
	.align		4
.L_5:
        /*0024*/ 	.byte	0x04, 0x11
        /*0026*/ 	.short	(.L_7 - .L_6)
	.align		4
.L_6:
        /*0028*/ 	.word	index@(_Z15bufferOperationIXadL_Z5CReLUfEEEvmPKfPf)
        /*002c*/ 	.word	0x00000000


	//----- nvinfo : EIATTR_REGCOUNT
	.align		4
.L_7:
        /*0030*/ 	.byte	0x04, 0x2f
        /*0032*/ 	.short	(.L_9 - .L_8)
	.align		4
.L_8:
        /*0034*/ 	.word	index@(_Z15bufferOperationIXadL_Z6SCReLUfEEEvmPKfPf)
        /*0038*/ 	.word	0x0000000a


	//----- nvinfo : EIATTR_FRAME_SIZE
	.align		4
.L_9:
        /*003c*/ 	.byte	0x04, 0x11
        /*003e*/ 	.short	(.L_11 - .L_10)
	.align		4
.L_10:
        /*0040*/ 	.word	index@(_Z15bufferOperationIXadL_Z6SCReLUfEEEvmPKfPf)
        /*0044*/ 	.word	0x00000000


	//----- nvinfo : EIATTR_REGCOUNT
	.align		4
.L_11:
        /*0048*/ 	.byte	0x04, 0x2f
        /*004a*/ 	.short	(.L_13 - .L_12)
	.align		4
.L_12:
        /*004c*/ 	.word	index@(_Z15bufferOperationIXadL_Z7SqrReLUfEEEvmPKfPf)
        /*0050*/ 	.word	0x0000000a


	//----- nvinfo : EIATTR_FRAME_SIZE
	.align		4
.L_13:
        /*0054*/ 	.byte	0x04, 0x11
        /*0056*/ 	.short	(.L_15 - .L_14)
	.align		4
.L_14:
        /*0058*/ 	.word	index@(_Z15bufferOperationIXadL_Z7SqrReLUfEEEvmPKfPf)
        /*005c*/ 	.word	0x00000000


	//----- nvinfo : EIATTR_REGCOUNT
	.align		4
.L_15:
        /*0060*/ 	.byte	0x04, 0x2f
        /*0062*/ 	.short	(.L_17 - .L_16)
	.align		4
.L_16:
        /*0064*/ 	.word	index@(_Z18activateDualKernelmmPKfPf)
        /*0068*/ 	.word	0x0000000c


	//----- nvinfo : EIATTR_FRAME_SIZE
	.align		4
.L_17:
        /*006c*/ 	.byte	0x04, 0x11
        /*006e*/ 	.short	(.L_19 - .L_18)
	.align		4
.L_18:
        /*0070*/ 	.word	index@(_Z18activateDualKernelmmPKfPf)
        /*0074*/ 	.word	0x00000000


	//----- nvinfo : EIATTR_REGCOUNT
	.align		4
.L_19:
        /*0078*/ 	.byte	0x04, 0x2f
        /*007a*/ 	.short	(.L_21 - .L_20)
	.align		4
.L_20:
        /*007c*/ 	.word	index@(_Z11addToKernelmPKfPf)
        /*0080*/ 	.word	0x0000000a


	//----- nvinfo : EIATTR_FRAME_SIZE
	.align		4
.L_21:
        /*0084*/ 	.byte	0x04, 0x11
        /*0086*/ 	.short	(.L_23 - .L_22)
	.align		4
.L_22:
        /*0088*/ 	.word	index@(_Z11addToKernelmPKfPf)
        /*008c*/ 	.word	0x00000000


	//----- nvinfo : EIATTR_MIN_STACK_SIZE
	.align		4
.L_23:
        /*0090*/ 	.byte	0x04, 0x12
        /*0092*/ 	.short	(.L_25 - .L_24)
	.align		4
.L_24:
        /*0094*/ 	.word	index@(_Z11addToKernelmPKfPf)
        /*0098*/ 	.word	0x00000000


	//----- nvinfo : EIATTR_MIN_STACK_SIZE
	.align		4
.L_25:
        /*009c*/ 	.byte	0x04, 0x12
        /*009e*/ 	.short	(.L_27 - .L_26)
	.align		4
.L_26:
        /*00a0*/ 	.word	index@(_Z18activateDualKernelmmPKfPf)
        /*00a4*/ 	.word	0x00000000


	//----- nvinfo : EIATTR_MIN_STACK_SIZE
	.align		4
.L_27:
        /*00a8*/ 	.byte	0x04, 0x12
        /*00aa*/ 	.short	(.L_29 - .L_28)
	.align		4
.L_28:
        /*00ac*/ 	.word	index@(_Z15bufferOperationIXadL_Z7SqrReLUfEEEvmPKfPf)
        /*00b0*/ 	.word	0x00000000


	//----- nvinfo : EIATTR_MIN_STACK_SIZE
	.align		4
.L_29:
        /*00b4*/ 	.byte	0x04, 0x12
        /*00b6*/ 	.short	(.L_31 - .L_30)
	.align		4
.L_30:
        /*00b8*/ 	.word	index@(_Z15bufferOperationIXadL_Z6SCReLUfEEEvmPKfPf)
        /*00bc*/ 	.word	0x00000000


	//----- nvinfo : EIATTR_MIN_STACK_SIZE
	.align		4
.L_31:
        /*00c0*/ 	.byte	0x04, 0x12
        /*00c2*/ 	.short	(.L_33 - .L_32)
	.align		4
.L_32:
        /*00c4*/ 	.word	index@(_Z15bufferOperationIXadL_Z5CReLUfEEEvmPKfPf)
        /*00c8*/ 	.word	0x00000000


	//----- nvinfo : EIATTR_MIN_STACK_SIZE
	.align		4
.L_33:
        /*00cc*/ 	.byte	0x04, 0x12
        /*00ce*/ 	.short	(.L_35 - .L_34)
	.align		4
.L_34:
        /*00d0*/ 	.word	index@(_Z15bufferOperationIXadL_Z4ReLUfEEEvmPKfPf)
        /*00d4*/ 	.word	0x00000000
.L_35:


//--------------------- .nv.compat                --------------------------
	.section	.nv.compat,"",@"SHT_CUDA_COMPAT_INFO"
	.align	4
        /*0000*/ 	.byte	0x02, 0x09, 0x00, 0x00, 0x02, 0x02, 0x01, 0x00, 0x02, 0x05, 0x05, 0x00, 0x03, 0x07, 0x01, 0x01
        /*0010*/ 	.byte	0x02, 0x03, 0x00, 0x00, 0x02, 0x06, 0x01, 0x00, 0x04, 0x0b, 0x08, 0x00, 0x01, 0x00, 0x00, 0x00
        /*0020*/ 	.byte	0x00, 0x00, 0x00, 0x00


//--------------------- .nv.info._Z11addToKernelmPKfPf --------------------------
	.section	.nv.info._Z11addToKernelmPKfPf,"",@"SHT_CUDA_INFO"
	.sectionflags	@""
	.align	4


	//----- nvinfo : EIATTR_CUDA_API_VERSION
	.align		4
        /*0000*/ 	.byte	0x04, 0x37
        /*0002*/ 	.short	(.L_37 - .L_36)
.L_36:
        /*0004*/ 	.word	0x00000082


	//----- nvinfo : EIATTR_KPARAM_INFO
	.align		4
.L_37:
        /*0008*/ 	.byte	0x04, 0x17
        /*000a*/ 	.short	(.L_39 - .L_38)
.L_38:
        /*000c*/ 	.word	0x00000000
        /*0010*/ 	.short	0x0002
        /*0012*/ 	.short	0x0010
        /*0014*/ 	.byte	0x00, 0xf5, 0x21, 0x00


	//----- nvinfo : EIATTR_KPARAM_INFO
	.align		4
.L_39:
        /*0018*/ 	.byte	0x04, 0x17
        /*001a*/ 	.short	(.L_41 - .L_40)
.L_40:
        /*001c*/ 	.word	0x00000000
        /*0020*/ 	.short	0x0001
        /*0022*/ 	.short	0x0008
        /*0024*/ 	.byte	0x00, 0xf5, 0x21, 0x00


	//----- nvinfo : EIATTR_KPARAM_INFO
	.align		4
.L_41:
        /*0028*/ 	.byte	0x04, 0x17
        /*002a*/ 	.short	(.L_43 - .L_42)
.L_42:
        /*002c*/ 	.word	0x00000000
        /*0030*/ 	.short	0x0000
        /*0032*/ 	.short	0x0000
        /*0034*/ 	.byte	0x00, 0xf0, 0x21, 0x00


	//----- nvinfo : EIATTR_SPARSE_MMA_MASK
	.align		4
.L_43:
        /*0038*/ 	.byte	0x03, 0x50
        /*003a*/ 	.short	0x0000


	//----- nvinfo : EIATTR_MAXREG_COUNT
	.align		4
        /*003c*/ 	.byte	0x03, 0x1b
        /*003e*/ 	.short	0x00ff


	//----- nvinfo : EIATTR_MERCURY_ISA_VERSION
	.align		4
        /*0040*/ 	.byte	0x03, 0x5f
        /*0042*/ 	.short	0x0101


	//----- nvinfo : EIATTR_VRC_CTA_INIT_COUNT
	.align		4
        /*0044*/ 	.byte	0x02, 0x4a
	.zero		1
	.zero		1


	//----- nvinfo : EIATTR_EXIT_INSTR_OFFSETS
	.align		4
        /*0048*/ 	.byte	0x04, 0x1c
        /*004a*/ 	.short	(.L_45 - .L_44)


	//   ....[0]....
.L_44:
        /*004c*/ 	.word	0x00000080


	//   ....[1]....
        /*0050*/ 	.word	0x00000160


	//----- nvinfo : EIATTR_CBANK_PARAM_SIZE
	.align		4
.L_45:
        /*0054*/ 	.byte	0x03, 0x19
        /*0056*/ 	.short	0x0018


	//----- nvinfo : EIATTR_PARAM_CBANK
	.align		4
        /*0058*/ 	.byte	0x04, 0x0a
        /*005a*/ 	.short	(.L_47 - .L_46)
	.align		4
.L_46:
        /*005c*/ 	.word	index@(.nv.constant0._Z11addToKernelmPKfPf)
        /*0060*/ 	.short	0x0380
        /*0062*/ 	.short	0x0018


	//----- nvinfo : EIATTR_SW_WAR
	.align		4
.L_47:
        /*0064*/ 	.byte	0x04, 0x36
        /*0066*/ 	.short	(.L_49 - .L_48)
.L_48:
        /*0068*/ 	.word	0x00000008
.L_49:


//--------------------- .nv.info._Z18activateDualKernelmmPKfPf --------------------------
	.section	.nv.info._Z18activateDualKernelmmPKfPf,"",@"SHT_CUDA_INFO"
	.sectionflags	@""
	.align	4


	//----- nvinfo : EIATTR_CUDA_API_VERSION
	.align		4
        /*0000*/ 	.byte	0x04, 0x37
        /*0002*/ 	.short	(.L_51 - .L_50)
.L_50:
        /*0004*/ 	.word	0x00000082


	//----- nvinfo : EIATTR_KPARAM_INFO
	.align		4
.L_51:
        /*0008*/ 	.byte	0x04, 0x17
        /*000a*/ 	.short	(.L_53 - .L_52)
.L_52:
        /*000c*/ 	.word	0x00000000
        /*0010*/ 	.short	0x0003
        /*0012*/ 	.short	0x0018
        /*0014*/ 	.byte	0x00, 0xf5, 0x21, 0x00


	//----- nvinfo : EIATTR_KPARAM_INFO
	.align		4
.L_53:
        /*0018*/ 	.byte	0x04, 0x17
        /*001a*/ 	.short	(.L_55 - .L_54)
.L_54:
        /*001c*/ 	.word	0x00000000
        /*0020*/ 	.short	0x0002
        /*0022*/ 	.short	0x0010
        /*0024*/ 	.byte	0x00, 0xf5, 0x21, 0x00


	//----- nvinfo : EIATTR_KPARAM_INFO
	.align		4
.L_55:
        /*0028*/ 	.byte	0x04, 0x17
        /*002a*/ 	.short	(.L_57 - .L_56)
.L_56:
        /*002c*/ 	.word	0x00000000
        /*0030*/ 	.short	0x0001
        /*0032*/ 	.short	0x0008
        /*0034*/ 	.byte	0x00, 0xf0, 0x21, 0x00


	//----- nvinfo : EIATTR_KPARAM_INFO
	.align		4
.L_57:
        /*0038*/ 	.byte	0x04, 0x17
        /*003a*/ 	.short	(.L_59 - .L_58)
.L_58:
        /*003c*/ 	.word	0x00000000
        /*0040*/ 	.short	0x0000
        /*0042*/ 	.short	0x0000
        /*0044*/ 	.byte	0x00, 0xf0, 0x21, 0x00


	//----- nvinfo : EIATTR_SPARSE_MMA_MASK
	.align		4
.L_59:
        /*0048*/ 	.byte	0x03, 0x50
        /*004a*/ 	.short	0x0000


	//----- nvinfo : EIATTR_MAXREG_COUNT
	.align		4
        /*004c*/ 	.byte	0x03, 0x1b
        /*004e*/ 	.short	0x00ff


	//----- nvinfo : EIATTR_MERCURY_ISA_VERSION
	.align		4
        /*0050*/ 	.byte	0x03, 0x5f
        /*0052*/ 	.short	0x0101


	//----- nvinfo : EIATTR_VRC_CTA_INIT_COUNT
	.align		4
        /*0054*/ 	.byte	0x02, 0x4a
	.zero		1
	.zero		1


	//----- nvinfo : EIATTR_EXIT_INSTR_OFFSETS
	.align		4
        /*0058*/ 	.byte	0x04, 0x1c
        /*005a*/ 	.short	(.L_61 - .L_60)


	//   ....[0]....
.L_60:
        /*005c*/ 	.word	0x00000080


	//   ....[1]....
        /*0060*/ 	.word	0x00000220


	//----- nvinfo : EIATTR_CBANK_PARAM_SIZE
	.align		4
.L_61:
        /*0064*/ 	.byte	0x03, 0x19
        /*0066*/ 	.short	0x0020


	//----- nvinfo : EIATTR_PARAM_CBANK
	.align		4
        /*0068*/ 	.byte	0x04, 0x0a
        /*006a*/ 	.short	(.L_63 - .L_62)
	.align		4
.L_62:
        /*006c*/ 	.word	index@(.nv.constant0._Z18activateDualKernelmmPKfPf)
        /*0070*/ 	.short	0x0380
        /*0072*/ 	.short	0x0020


	//----- nvinfo : EIATTR_SW_WAR
	.align		4
.L_63:
        /*0074*/ 	.byte	0x04, 0x36
        /*0076*/ 	.short	(.L_65 - .L_64)
.L_64:
        /*0078*/ 	.word	0x00000008
.L_65:


//--------------------- .nv.info._Z15bufferOperationIXadL_Z7SqrReLUfEEEvmPKfPf --------------------------
	.section	.nv.info._Z15bufferOperationIXadL_Z7SqrReLUfEEEvmPKfPf,"",@"SHT_CUDA_INFO"
	.sectionflags	@""
	.align	4


	//----- nvinfo : EIATTR_CUDA_API_VERSION
	.align		4
        /*0000*/ 	.byte	0x04, 0x37
        /*0002*/ 	.short	(.L_67 - .L_66)
.L_66:
        /*0004*/ 	.word	0x00000082


	//----- nvinfo : EIATTR_KPARAM_INFO
	.align		4
.L_67:
        /*0008*/ 	.byte	0x04, 0x17
        /*000a*/ 	.short	(.L_69 - .L_68)
.L_68:
        /*000c*/ 	.word	0x00000000
        /*0010*/ 	.short	0x0002
        /*0012*/ 	.short	0x0010
        /*0014*/ 	.byte	0x00, 0xf5, 0x21, 0x00


	//----- nvinfo : EIATTR_KPARAM_INFO
	.align		4
.L_69:
        /*0018*/ 	.byte	0x04, 0x17
        /*001a*/ 	.short	(.L_71 - .L_70)
.L_70:
        /*001c*/ 	.word	0x00000000
        /*0020*/ 	.short	0x0001
        /*0022*/ 	.short	0x0008
        /*0024*/ 	.byte	0x00, 0xf5, 0x21, 0x00


	//----- nvinfo : EIATTR_KPARAM_INFO
	.align		4
.L_71:
        /*0028*/ 	.byte	0x04, 0x17
        /*002a*/ 	.short	(.L_73 - .L_72)
.L_72:
        /*002c*/ 	.word	0x00000000
        /*0030*/ 	.short	0x0000
        /*0032*/ 	.short	0x0000
        /*0034*/ 	.byte	0x00, 0xf0, 0x21, 0x00


	//----- nvinfo : EIATTR_SPARSE_MMA_MASK
	.align		4
.L_73:
        /*0038*/ 	.byte	0x03, 0x50
        /*003a*/ 	.short	0x0000


	//----- nvinfo : EIATTR_MAXREG_COUNT
	.align		4
        /*003c*/ 	.byte	0x03, 0x1b
        /*003e*/ 	.short	0x00ff


	//----- nvinfo : EIATTR_MERCURY_ISA_VERSION
	.align		4
        /*0040*/ 	.byte	0x03, 0x5f
        /*0042*/ 	.short	0x0101


	//----- nvinfo : EIATTR_VRC_CTA_INIT_COUNT
	.align		4
        /*0044*/ 	.byte	0x02, 0x4a
	.zero		1
	.zero		1


	//----- nvinfo : EIATTR_EXIT_INSTR_OFFSETS
	.align		4
        /*0048*/ 	.byte	0x04, 0x1c
        /*004a*/ 	.short	(.L_75 - .L_74)


	//   ....[0]....
.L_74:
        /*004c*/ 	.word	0x00000080


	//   ....[1]....
        /*0050*/ 	.word	0x00000170


	//----- nvinfo : EIATTR_CBANK_PARAM_SIZE
	.align		4
.L_75:
        /*0054*/ 	.byte	0x03, 0x19
        /*0056*/ 	.short	0x0018


	//----- nvinfo : EIATTR_PARAM_CBANK
	.align		4
        /*0058*/ 	.byte	0x04, 0x0a
        /*005a*/ 	.short	(.L_77 - .L_76)
	.align		4
.L_76:
        /*005c*/ 	.word	index@(.nv.constant0._Z15bufferOperationIXadL_Z7SqrReLUfEEEvmPKfPf)
        /*0060*/ 	.short	0x0380
        /*0062*/ 	.short	0x0018


	//----- nvinfo : EIATTR_SW_WAR
	.align		4
.L_77:
        /*0064*/ 	.byte	0x04, 0x36
        /*0066*/ 	.short	(.L_79 - .L_78)
.L_78:
        /*0068*/ 	.word	0x00000008
.L_79:


//--------------------- .nv.info._Z15bufferOperationIXadL_Z6SCReLUfEEEvmPKfPf --------------------------
	.section	.nv.info._Z15bufferOperationIXadL_Z6SCReLUfEEEvmPKfPf,"",@"SHT_CUDA_INFO"
	.sectionflags	@""
	.align	4


	//----- nvinfo : EIATTR_CUDA_API_VERSION
	.align		4
        /*0000*/ 	.byte	0x04, 0x37
        /*0002*/ 	.short	(.L_81 - .L_80)
.L_80:
        /*0004*/ 	.word	0x00000082


	//----- nvinfo : EIATTR_KPARAM_INFO
	.align		4
.L_81:
        /*0008*/ 	.byte	0x04, 0x17
        /*000a*/ 	.short	(.L_83 - .L_82)
.L_82:
        /*000c*/ 	.word	0x00000000
        /*0010*/ 	.short	0x0002
        /*0012*/ 	.short	0x0010
        /*0014*/ 	.byte	0x00, 0xf5, 0x21, 0x00


	//----- nvinfo : EIATTR_KPARAM_INFO
	.align		4
.L_83:
        /*0018*/ 	.byte	0x04, 0x17
        /*001a*/ 	.short	(.L_85 - .L_84)
.L_84:
        /*001c*/ 	.word	0x00000000
        /*0020*/ 	.short	0x0001
        /*0022*/ 	.short	0x0008
        /*0024*/ 	.byte	0x00, 0xf5, 0x21, 0x00


	//----- nvinfo : EIATTR_KPARAM_INFO
	.align		4
.L_85:
        /*0028*/ 	.byte	0x04, 0x17
        /*002a*/ 	.short	(.L_87 - .L_86)
.L_86:
        /*002c*/ 	.word	0x00000000
        /*0030*/ 	.short	0x0000
        /*0032*/ 	.short	0x0000
        /*0034*/ 	.byte	0x00, 0xf0, 0x21, 0x00


	//----- nvinfo : EIATTR_SPARSE_MMA_MASK
	.align		4
.L_87:
        /*0038*/ 	.byte	0x03, 0x50
        /*003a*/ 	.short	0x0000


	//----- nvinfo : EIATTR_MAXREG_COUNT
	.align		4
        /*003c*/ 	.byte	0x03, 0x1b
        /*003e*/ 	.short	0x00ff


	//----- nvinfo : EIATTR_MERCURY_ISA_VERSION
	.align		4
        /*0040*/ 	.byte	0x03, 0x5f
        /*0042*/ 	.short	0x0101


	//----- nvinfo : EIATTR_VRC_CTA_INIT_COUNT
	.align		4
        /*0044*/ 	.byte	0x02, 0x4a
	.zero		1
	.zero		1


	//----- nvinfo : EIATTR_EXIT_INSTR_OFFSETS
	.align		4
        /*0048*/ 	.byte	0x04, 0x1c
        /*004a*/ 	.short	(.L_89 - .L_88)


	//   ....[0]....
.L_88:
        /*004c*/ 	.word	0x00000080


	//   ....[1]....
        /*0050*/ 	.word	0x00000190


	//----- nvinfo : EIATTR_CBANK_PARAM_SIZE
	.align		4
.L_89:
        /*0054*/ 	.byte	0x03, 0x19
        /*0056*/ 	.short	0x0018


	//----- nvinfo : EIATTR_PARAM_CBANK
	.align		4
        /*0058*/ 	.byte	0x04, 0x0a
        /*005a*/ 	.short	(.L_91 - .L_90)
	.align		4
.L_90:
        /*005c*/ 	.word	index@(.nv.constant0._Z15bufferOperationIXadL_Z6SCReLUfEEEvmPKfPf)
        /*0060*/ 	.short	0x0380
        /*0062*/ 	.short	0x0018


	//----- nvinfo : EIATTR_SW_WAR
	.align		4
.L_91:
        /*0064*/ 	.byte	0x04, 0x36
        /*0066*/ 	.short	(.L_93 - .L_92)
.L_92:
        /*0068*/ 	.word	0x00000008
.L_93:


//--------------------- .nv.info._Z15bufferOperationIXadL_Z5CReLUfEEEvmPKfPf --------------------------
	.section	.nv.info._Z15bufferOperationIXadL_Z5CReLUfEEEvmPKfPf,"",@"SHT_CUDA_INFO"
	.sectionflags	@""
	.align	4


	//----- nvinfo : EIATTR_CUDA_API_VERSION
	.align		4
        /*0000*/ 	.byte	0x04, 0x37
        /*0002*/ 	.short	(.L_95 - .L_94)
.L_94:
        /*0004*/ 	.word	0x00000082


	//----- nvinfo : EIATTR_KPARAM_INFO
	.align		4
.L_95:
        /*0008*/ 	.byte	0x04, 0x17
        /*000a*/ 	.short	(.L_97 - .L_96)
.L_96:
        /*000c*/ 	.word	0x00000000
        /*0010*/ 	.short	0x0002
        /*0012*/ 	.short	0x0010
        /*0014*/ 	.byte	0x00, 0xf5, 0x21, 0x00


	//----- nvinfo : EIATTR_KPARAM_INFO
	.align		4
.L_97:
        /*0018*/ 	.byte	0x04, 0x17
        /*001a*/ 	.short	(.L_99 - .L_98)
.L_98:
        /*001c*/ 	.word	0x00000000
        /*0020*/ 	.short	0x0001
        /*0022*/ 	.short	0x0008
        /*0024*/ 	.byte	0x00, 0xf5, 0x21, 0x00


	//----- nvinfo : EIATTR_KPARAM_INFO
	.align		4
.L_99:
        /*0028*/ 	.byte	0x04, 0x17
        /*002a*/ 	.short	(.L_101 - .L_100)
.L_100:
        /*002c*/ 	.word	0x00000000
        /*0030*/ 	.short	0x0000
        /*0032*/ 	.short	0x0000
        /*0034*/ 	.byte	0x00, 0xf0, 0x21, 0x00


	//----- nvinfo : EIATTR_SPARSE_MMA_MASK
	.align		4
.L_101:
        /*0038*/ 	.byte	0x03, 0x50
        /*003a*/ 	.short	0x0000


	//----- nvinfo : EIATTR_MAXREG_COUNT
	.align		4
        /*003c*/ 	.byte	0x03, 0x1b
        /*003e*/ 	.short	0x00ff


	//----- nvinfo : EIATTR_MERCURY_ISA_VERSION
	.align		4
        /*0040*/ 	.byte	0x03, 0x5f
        /*0042*/ 	.short	0x0101


	//----- nvinfo : EIATTR_VRC_CTA_INIT_COUNT
	.align		4
        /*0044*/ 	.byte	0x02, 0x4a
	.zero		1
	.zero		1


	//----- nvinfo : EIATTR_EXIT_INSTR_OFFSETS
	.align		4
        /*0048*/ 	.byte	0x04, 0x1c
        /*004a*/ 	.short	(.L_103 - .L_102)


	//   ....[0]....
.L_102:
        /*004c*/ 	.word	0x00000080


	//   ....[1]....
        /*0050*/ 	.word	0x00000170


	//----- nvinfo : EIATTR_CBANK_PARAM_SIZE
	.align		4
.L_103:
        /*0054*/ 	.byte	0x03, 0x19
        /*0056*/ 	.short	0x0018


	//----- nvinfo : EIATTR_PARAM_CBANK
	.align		4
        /*0058*/ 	.byte	0x04, 0x0a
        /*005a*/ 	.short	(.L_105 - .L_104)
	.align		4
.L_104:
        /*005c*/ 	.word	index@(.nv.constant0._Z15bufferOperationIXadL_Z5CReLUfEEEvmPKfPf)
        /*0060*/ 	.short	0x0380
        /*0062*/ 	.short	0x0018


	//----- nvinfo : EIATTR_SW_WAR
	.align		4
.L_105:
        /*0064*/ 	.byte	0x04, 0x36
        /*0066*/ 	.short	(.L_107 - .L_106)
.L_106:
        /*0068*/ 	.word	0x00000008
.L_107:


//--------------------- .nv.info._Z15bufferOperationIXadL_Z4ReLUfEEEvmPKfPf --------------------------
	.section	.nv.info._Z15bufferOperationIXadL_Z4ReLUfEEEvmPKfPf,"",@"SHT_CUDA_INFO"
	.sectionflags	@""
	.align	4


	//----- nvinfo : EIATTR_CUDA_API_VERSION
	.align		4
        /*0000*/ 	.byte	0x04, 0x37
        /*0002*/ 	.short	(.L_109 - .L_108)
.L_108:
        /*0004*/ 	.word	0x00000082


	//----- nvinfo : EIATTR_KPARAM_INFO
	.align		4
.L_109:
        /*0008*/ 	.byte	0x04, 0x17
        /*000a*/ 	.short	(.L_111 - .L_110)
.L_110:
        /*000c*/ 	.word	0x00000000
        /*0010*/ 	.short	0x0002
        /*0012*/ 	.short	0x0010
        /*0014*/ 	.byte	0x00, 0xf5, 0x21, 0x00


	//----- nvinfo : EIATTR_KPARAM_INFO
	.align		4
.L_111:
        /*0018*/ 	.byte	0x04, 0x17
        /*001a*/ 	.short	(.L_113 - .L_112)
.L_112:
        /*001c*/ 	.word	0x00000000
        /*0020*/ 	.short	0x0001
        /*0022*/ 	.short	0x0008
        /*0024*/ 	.byte	0x00, 0xf5, 0x21, 0x00


	//----- nvinfo : EIATTR_KPARAM_INFO
	.align		4
.L_113:
        /*0028*/ 	.byte	0x04, 0x17
        /*002a*/ 	.short	(.L_115 - .L_114)
.L_114:
        /*002c*/ 	.word	0x00000000
        /*0030*/ 	.short	0x0000
        /*0032*/ 	.short	0x0000
        /*0034*/ 	.byte	0x00, 0xf0, 0x21, 0x00


	//----- nvinfo : EIATTR_SPARSE_MMA_MASK
	.align		4
.L_115:
        /*0038*/ 	.byte	0x03, 0x50
        /*003a*/ 	.short	0x0000


	//----- nvinfo : EIATTR_MAXREG_COUNT
	.align		4
        /*003c*/ 	.byte	0x03, 0x1b
        /*003e*/ 	.short	0x00ff


	//----- nvinfo : EIATTR_MERCURY_ISA_VERSION
	.align		4
        /*0040*/ 	.byte	0x03, 0x5f
        /*0042*/ 	.short	0x0101


	//----- nvinfo : EIATTR_VRC_CTA_INIT_COUNT
	.align		4
        /*0044*/ 	.byte	0x02, 0x4a
	.zero		1
	.zero		1


	//----- nvinfo : EIATTR_EXIT_INSTR_OFFSETS
	.align		4
        /*0048*/ 	.byte	0x04, 0x1c
        /*004a*/ 	.short	(.L_117 - .L_116)


	//   ....[0]....
.L_116:
        /*004c*/ 	.word	0x00000080


	//   ....[1]....
        /*0050*/ 	.word	0x00000150


	//----- nvinfo : EIATTR_CBANK_PARAM_SIZE
	.align		4
.L_117:
        /*0054*/ 	.byte	0x03, 0x19
        /*0056*/ 	.short	0x0018


	//----- nvinfo : EIATTR_PARAM_CBANK
	.align		4
        /*0058*/ 	.byte	0x04, 0x0a
        /*005a*/ 	.short	(.L_119 - .L_118)
	.align		4
.L_118:
        /*005c*/ 	.word	index@(.nv.constant0._Z15bufferOperationIXadL_Z4ReLUfEEEvmPKfPf)
        /*0060*/ 	.short	0x0380
        /*0062*/ 	.short	0x0018


	//----- nvinfo : EIATTR_SW_WAR
	.align		4
.L_119:
        /*0064*/ 	.byte	0x04, 0x36
        /*0066*/ 	.short	(.L_121 - .L_120)
.L_120:
        /*0068*/ 	.word	0x00000008
.L_121:


//--------------------- .nv.callgraph             --------------------------
	.section	.nv.callgraph,"",@"SHT_CUDA_CALLGRAPH"
	.align	4
	.sectionentsize	8
	.align		4
        /*0000*/ 	.word	0x00000000
	.align		4
        /*0004*/ 	.word	0xffffffff
	.align		4
        /*0008*/ 	.word	0x00000000
	.align		4
        /*000c*/ 	.word	0xfffffffe
	.align		4
        /*0010*/ 	.word	0x00000000
	.align		4
        /*0014*/ 	.word	0xfffffffd
	.align		4
        /*0018*/ 	.word	0x00000000
	.align		4
        /*001c*/ 	.word	0xfffffffc


//--------------------- .text._Z11addToKernelmPKfPf --------------------------
	.section	.text._Z11addToKernelmPKfPf,"ax",@progbits
	.align	128
        .global         _Z11addToKernelmPKfPf
        .type           _Z11addToKernelmPKfPf,@function
        .size           _Z11addToKernelmPKfPf,(.L_x_6 - _Z11addToKernelmPKfPf)
        .other          _Z11addToKernelmPKfPf,@"STO_CUDA_ENTRY STV_DEFAULT"
_Z11addToKernelmPKfPf:
.text._Z11addToKernelmPKfPf:
[----:B------:R-:W-:Y:S01]  /*0000*/  LDC R1, c[0x0][0x37c] ;  /* 0x0000df00ff017b82 */ /* 0x000fe20000000800 */
[----:B------:R-:W0:Y:S07]  /*0010*/  S2R R3, SR_TID.X ;  /* 0x0000000000037919 */ /* 0x000e2e0000002100 */
[----:B------:R-:W0:Y:S01]  /*0020*/  S2UR UR4, SR_CTAID.X ;  /* 0x00000000000479c3 */ /* 0x000e220000002500 */
[----:B------:R-:W1:Y:S07]  /*0030*/  LDCU.64 UR6, c[0x0][0x380] ;  /* 0x00007000ff0677ac */ /* 0x000e6e0008000a00 */
[----:B------:R-:W0:Y:S02]  /*0040*/  LDC R0, c[0x0][0x360] ;  /* 0x0000d800ff007b82 */ /* 0x000e240000000800 */
[----:B0-----:R-:W-:-:S05]  /*0050*/  IMAD R0, R0, UR4, R3 ;  /* 0x0000000400007c24 */ /* 0x001fca000f8e0203 */
[----:B-1----:R-:W-:-:S04]  /*0060*/  ISETP.GE.U32.AND P0, PT, R0, UR6, PT ;  /* 0x0000000600007c0c */ /* 0x002fc8000bf06070 */
[----:B------:R-:W-:-:S13]  /*0070*/  ISETP.GE.U32.AND.EX P0, PT, RZ, UR7, PT, P0 ;  /* 0x00000007ff007c0c */ /* 0x000fda000bf06100 */
[----:B------:R-:W-:Y:S05]  /*0080*/  @P0 EXIT ;  /* 0x000000000000094d */ /* 0x000fea0003800000 */
[----:B------:R-:W0:Y:S01]  /*0090*/  LDCU.64 UR6, c[0x0][0x388] ;  /* 0x00007100ff0677ac */ /* 0x000e220008000a00 */
[----:B------:R-:W-:Y:S01]  /*00a0*/  IMAD.SHL.U32 R2, R0, 0x4, RZ ;  /* 0x0000000400027824 */ /* 0x000fe200078e00ff */
[----:B------:R-:W-:Y:S01]  /*00b0*/  SHF.R.U32.HI R0, RZ, 0x1e, R0 ;  /* 0x0000001eff007819 */ /* 0x000fe20000011600 */
[----:B------:R-:W1:Y:S01]  /*00c0*/  LDCU.64 UR8, c[0x0][0x390] ;  /* 0x00007200ff0877ac */ /* 0x000e620008000a00 */
[----:B------:R-:W2:Y:S02]  /*00d0*/  LDCU.64 UR4, c[0x0][0x358] ;  /* 0x00006b00ff0477ac */ /* 0x000ea40008000a00 */
[C---:B0-----:R-:W-:Y:S02]  /*00e0*/  IADD3 R4, P0, PT, R2.reuse, UR6, RZ ;  /* 0x0000000602047c10 */ /* 0x041fe4000ff1e0ff */
[----:B-1----:R-:W-:Y:S02]  /*00f0*/  IADD3 R2, P1, PT, R2, UR8, RZ ;  /* 0x0000000802027c10 */ /* 0x002fe4000ff3e0ff */
[----:B------:R-:W-:-:S02]  /*0100*/  IADD3.X R5, PT, PT, R0, UR7, RZ, P0, !PT ;  /* 0x0000000700057c10 */ /* 0x000fc400087fe4ff */
[----:B------:R-:W-:-:S03]  /*0110*/  IADD3.X R3, PT, PT, R0, UR9, RZ, P1, !PT ;  /* 0x0000000900037c10 */ /* 0x000fc60008ffe4ff */
[----:B--2---:R-:W2:Y:S04]  /*0120*/  LDG.E R4, desc[UR4][R4.64] ;  /* 0x0000000404047981 */ /* 0x004ea8000c1e1900 */
[----:B------:R-:W2:Y:S02]  /*0130*/  LDG.E R7, desc[UR4][R2.64] ;  /* 0x0000000402077981 */ /* 0x000ea4000c1e1900 */
[----:B--2---:R-:W-:-:S05]  /*0140*/  FADD R7, R4, R7 ;  /* 0x0000000704077221 */ /* 0x004fca0000000000 */
[----:B------:R-:W-:Y:S01]  /*0150*/  STG.E desc[UR4][R2.64], R7 ;  /* 0x0000000702007986 */ /* 0x000fe2000c101904 */
[----:B------:R-:W-:Y:S05]  /*0160*/  EXIT ;  /* 0x000000000000794d */ /* 0x000fea0003800000 */
.L_x_0:
[----:B------:R-:W-:-:S00]  /*0170*/  BRA `(.L_x_0) ;  /* 0xfffffffc00fc7947 */ /* 0x000fc0000383ffff */
[----:B------:R-:W-:-:S00]  /*0180*/  NOP ;  /* 0x0000000000007918 */ /* 0x000fc00000000000 */
[----:B------:R-:W-:-:S00]  /*0190*/  NOP ;  /* 0x0000000000007918 */ /* 0x000fc00000000000 */
[----:B------:R-:W-:-:S00]  /*01a0*/  NOP ;  /* 0x0000000000007918 */ /* 0x000fc00000000000 */
[----:B------:R-:W-:-:S00]  /*01b0*/  NOP ;  /* 0x0000000000007918 */ /* 0x000fc00000000000 */
[----:B------:R-:W-:-:S00]  /*01c0*/  NOP ;  /* 0x0000000000007918 */ /* 0x000fc00000000000 */
[----:B------:R-:W-:-:S00]  /*01d0*/  NOP ;  /* 0x0000000000007918 */ /* 0x000fc00000000000 */
[----:B------:R-:W-:-:S00]  /*01e0*/  NOP ;  /* 0x0000000000007918 */ /* 0x000fc00000000000 */
[----:B------:R-:W-:-:S00]  /*01f0*/  NOP ;  /* 0x0000000000007918 */ /* 0x000fc00000000000 */
.L_x_6:


//--------------------- .text._Z18activateDualKernelmmPKfPf --------------------------
	.section	.text._Z18activateDualKernelmmPKfPf,"ax",@progbits
	.align	128
        .global         _Z18activateDualKernelmmPKfPf
        .type           _Z18activateDualKernelmmPKfPf,@function
        .size           _Z18activateDualKernelmmPKfPf,(.L_x_7 - _Z18activateDualKernelmmPKfPf)
        .other          _Z18activateDualKernelmmPKfPf,@"STO_CUDA_ENTRY STV_DEFAULT"
_Z18activateDualKernelmmPKfPf:
.text._Z18activateDualKernelmmPKfPf:
[----:B------:R-:W-:Y:S01]  /*0000*/  LDC R1, c[0x0][0x37c] ;  /* 0x0000df00ff017b82 */ /* 0x000fe20000000800 */
[----:B------:R-:W0:Y:S07]  /*0010*/  S2R R4, SR_CTAID.X ;  /* 0x0000000000047919 */ /* 0x000e2e0000002500 */
[----:B------:R-:W1:Y:S01]  /*0020*/  LDC.64 R2, c[0x0][0x388] ;  /* 0x0000e200ff027b82 */ /* 0x000e620000000a00 */
[----:B------:R-:W0:Y:S01]  /*0030*/  LDCU UR4, c[0x0][0x360] ;  /* 0x00006c00ff0477ac */ /* 0x000e220008000800 */
[----:B------:R-:W0:Y:S02]  /*0040*/  S2R R5, SR_TID.X ;  /* 0x0000000000057919 */ /* 0x000e240000002100 */
[----:B0-----:R-:W-:-:S05]  /*0050*/  IMAD R4, R4, UR4, R5 ;  /* 0x0000000404047c24 */ /* 0x001fca000f8e0205 */
[----:B-1----:R-:W-:-:S04]  /*0060*/  ISETP.GE.U32.AND P0, PT, R4, R2, PT ;  /* 0x000000020400720c */ /* 0x002fc80003f06070 */
[----:B------:R-:W-:-:S13]  /*0070*/  ISETP.GE.U32.AND.EX P0, PT, RZ, R3, PT, P0 ;  /* 0x00000003ff00720c */ /* 0x000fda0003f06100 */
[----:B------:R-:W-:Y:S05]  /*0080*/  @P0 EXIT ;  /* 0x000000000000094d */ /* 0x000fea0003800000 */
[----:B------:R-:W0:Y:S01]  /*0090*/  S2UR UR6, SR_CTAID.Y ;  /* 0x00000000000679c3 */ /* 0x000e220000002600 */
[----:B------:R-:W1:Y:S01]  /*00a0*/  LDCU.128 UR8, c[0x0][0x390] ;  /* 0x00007200ff0877ac */ /* 0x000e620008000c00 */
[----:B------:R-:W-:Y:S01]  /*00b0*/  IMAD.MOV.U32 R5, RZ, RZ, RZ ;  /* 0x000000ffff057224 */ /* 0x000fe200078e00ff */
[----:B------:R-:W2:Y:S01]  /*00c0*/  LDCU.64 UR4, c[0x0][0x358] ;  /* 0x00006b00ff0477ac */ /* 0x000ea20008000a00 */
[----:B0-----:R-:W-:-:S04]  /*00d0*/  IMAD.WIDE.U32 R4, R2, UR6, R4 ;  /* 0x0000000602047c25 */ /* 0x001fc8000f8e0004 */
[----:B------:R-:W-:Y:S01]  /*00e0*/  IMAD R9, R3, UR6, RZ ;  /* 0x0000000603097c24 */ /* 0x000fe2000f8e02ff */
[----:B-1----:R-:W-:-:S03]  /*00f0*/  LEA R6, P0, R4, UR8, 0x2 ;  /* 0x0000000804067c11 */ /* 0x002fc6000f8010ff */
[----:B------:R-:W-:-:S05]  /*0100*/  IMAD.IADD R5, R5, 0x1, R9 ;  /* 0x0000000105057824 */ /* 0x000fca00078e0209 */
[----:B------:R-:W-:-:S05]  /*0110*/  LEA.HI.X R7, R4, UR9, R5, 0x2, P0 ;  /* 0x0000000904077c11 */ /* 0x000fca00080f1405 */
[----:B--2---:R-:W2:Y:S01]  /*0120*/  LDG.E R6, desc[UR4][R6.64] ;  /* 0x0000000406067981 */ /* 0x004ea2000c1e1900 */
[----:B------:R-:W-:-:S04]  /*0130*/  IMAD.WIDE.U32 R4, R2, UR6, R4 ;  /* 0x0000000602047c25 */ /* 0x000fc8000f8e0004 */
[----:B------:R-:W-:Y:S01]  /*0140*/  IMAD.IADD R9, R9, 0x1, R5 ;  /* 0x0000000109097824 */ /* 0x000fe200078e0205 */
[----:B------:R-:W-:-:S04]  /*0150*/  LEA R8, P1, R4, UR10, 0x2 ;  /* 0x0000000a04087c11 */ /* 0x000fc8000f8210ff */
[----:B------:R-:W-:Y:S02]  /*0160*/  LEA.HI.X R9, R4, UR11, R9, 0x2, P1 ;  /* 0x0000000b04097c11 */ /* 0x000fe400088f1409 */
[----:B------:R-:W-:Y:S02]  /*0170*/  LEA R4, P2, R2, R8, 0x2 ;  /* 0x0000000802047211 */ /* 0x000fe400078410ff */
[C---:B--2---:R-:W-:Y:S01]  /*0180*/  FSETP.GT.AND P0, PT, R6.reuse, 1, PT ;  /* 0x3f8000000600780b */ /* 0x044fe20003f04000 */
[C---:B------:R-:W-:Y:S01]  /*0190*/  FMUL R5, R6.reuse, R6 ;  /* 0x0000000606057220 */ /* 0x040fe20000400000 */
[C---:B------:R-:W-:Y:S02]  /*01a0*/  FSETP.GEU.AND P1, PT, R6.reuse, RZ, PT ;  /* 0x000000ff0600720b */ /* 0x040fe40003f2e000 */
[----:B------:R-:W-:Y:S02]  /*01b0*/  FSEL R0, R6, 1, !P0 ;  /* 0x3f80000006007808 */ /* 0x000fe40004000000 */
[----:B------:R-:W-:-:S02]  /*01c0*/  FSEL R6, R5, 1, !P0 ;  /* 0x3f80000005067808 */ /* 0x000fc40004000000 */
[----:B------:R-:W-:Y:S02]  /*01d0*/  LEA.HI.X R5, R2, R9, R3, 0x2, P2 ;  /* 0x0000000902057211 */ /* 0x000fe400010f1403 */
[----:B------:R-:W-:Y:S02]  /*01e0*/  FSEL R3, R0, RZ, P1 ;  /* 0x000000ff00037208 */ /* 0x000fe40000800000 */
[----:B------:R-:W-:-:S03]  /*01f0*/  FSEL R7, R6, RZ, P1 ;  /* 0x000000ff06077208 */ /* 0x000fc60000800000 */
[----:B------:R-:W-:Y:S04]  /*0200*/  STG.E desc[UR4][R8.64], R3 ;  /* 0x0000000308007986 */ /* 0x000fe8000c101904 */
[----:B------:R-:W-:Y:S01]  /*0210*/  STG.E desc[UR4][R4.64], R7 ;  /* 0x0000000704007986 */ /* 0x000fe2000c101904 */
[----:B------:R-:W-:Y:S05]  /*0220*/  EXIT ;  /* 0x000000000000794d */ /* 0x000fea0003800000 */
.L_x_1:
        /* <DEDUP_REMOVED lines=13> */
.L_x_7:


//--------------------- .text._Z15bufferOperationIXadL_Z7SqrReLUfEEEvmPKfPf --------------------------
	.section	.text._Z15bufferOperationIXadL_Z7SqrReLUfEEEvmPKfPf,"ax",@progbits
	.align	128
        .global         _Z15bufferOperationIXadL_Z7SqrReLUfEEEvmPKfPf
        .type           _Z15bufferOperationIXadL_Z7SqrReLUfEEEvmPKfPf,@function
        .size           _Z15bufferOperationIXadL_Z7SqrReLUfEEEvmPKfPf,(.L_x_8 - _Z15bufferOperationIXadL_Z7SqrReLUfEEEvmPKfPf)
        .other          _Z15bufferOperationIXadL_Z7SqrReLUfEEEvmPKfPf,@"STO_CUDA_ENTRY STV_DEFAULT"
_Z15bufferOperationIXadL_Z7SqrReLUfEEEvmPKfPf:
.text._Z15bufferOperationIXadL_Z7SqrReLUfEEEvmPKfPf:
        /* <DEDUP_REMOVED lines=12> */
[----:B------:R-:W1:Y:S03]  /*00c0*/  LDCU.64 UR4, c[0x0][0x358] ;  /* 0x00006b00ff0477ac */ /* 0x000e660008000a00 */
[----:B0-----:R-:W-:-:S04]  /*00d0*/  IADD3 R2, P0, PT, R4, UR6, RZ ;  /* 0x0000000604027c10 */ /* 0x001fc8000ff1e0ff */
[----:B------:R-:W-:Y:S01]  /*00e0*/  IADD3.X R3, PT, PT, R5, UR7, RZ, P0, !PT ;  /* 0x0000000705037c10 */ /* 0x000fe200087fe4ff */
[----:B------:R-:W0:Y:S04]  /*00f0*/  LDCU.64 UR6, c[0x0][0x390] ;  /* 0x00007200ff0677ac */ /* 0x000e280008000a00 */
[----:B-1----:R-:W2:Y:S01]  /*0100*/  LDG.E R2, desc[UR4][R2.64] ;  /* 0x0000000402027981 */ /* 0x002ea2000c1e1900 */
[----:B0-----:R-:W-:-:S04]  /*0110*/  IADD3 R4, P1, PT, R4, UR6, RZ ;  /* 0x0000000604047c10 */ /* 0x001fc8000ff3e0ff */
[----:B------:R-:W-:Y:S01]  /*0120*/  IADD3.X R5, PT, PT, R5, UR7, RZ, P1, !PT ;  /* 0x0000000705057c10 */ /* 0x000fe20008ffe4ff */
[C---:B--2---:R-:W-:Y:S01]  /*0130*/  FMUL R0, R2.reuse, R2 ;  /* 0x0000000202007220 */ /* 0x044fe20000400000 */
[----:B------:R-:W-:-:S04]  /*0140*/  FSETP.GEU.AND P0, PT, R2, RZ, PT ;  /* 0x000000ff0200720b */ /* 0x000fc80003f0e000 */
[----:B------:R-:W-:-:S05]  /*0150*/  FSEL R7, R0, RZ, P0 ;  /* 0x000000ff00077208 */ /* 0x000fca0000000000 */
[----:B------:R-:W-:Y:S01]  /*0160*/  STG.E desc[UR4][R4.64], R7 ;  /* 0x0000000704007986 */ /* 0x000fe2000c101904 */
[----:B------:R-:W-:Y:S05]  /*0170*/  EXIT ;  /* 0x000000000000794d */ /* 0x000fea0003800000 */
.L_x_2:
        /* <DEDUP_REMOVED lines=16> */
.L_x_8:


//--------------------- .text._Z15bufferOperationIXadL_Z6SCReLUfEEEvmPKfPf --------------------------
	.section	.text._Z15bufferOperationIXadL_Z6SCReLUfEEEvmPKfPf,"ax",@progbits
	.align	128
        .global         _Z15bufferOperationIXadL_Z6SCReLUfEEEvmPKfPf
        .type           _Z15bufferOperationIXadL_Z6SCReLUfEEEvmPKfPf,@function
        .size           _Z15bufferOperationIXadL_Z6SCReLUfEEEvmPKfPf,(.L_x_9 - _Z15bufferOperationIXadL_Z6SCReLUfEEEvmPKfPf)
        .other          _Z15bufferOperationIXadL_Z6SCReLUfEEEvmPKfPf,@"STO_CUDA_ENTRY STV_DEFAULT"
_Z15bufferOperationIXadL_Z6SCReLUfEEEvmPKfPf:
.text._Z15bufferOperationIXadL_Z6SCReLUfEEEvmPKfPf:
        /* <DEDUP_REMOVED lines=20> */
[C---:B------:R-:W-:Y:S02]  /*0140*/  FSETP.GT.AND P0, PT, R2.reuse, 1, PT ;  /* 0x3f8000000200780b */ /* 0x040fe40003f04000 */
[----:B------:R-:W-:Y:S02]  /*0150*/  FSETP.GEU.AND P1, PT, R2, RZ, PT ;  /* 0x000000ff0200720b */ /* 0x000fe40003f2e000 */
[----:B------:R-:W-:-:S04]  /*0160*/  FSEL R0, R0, 1, !P0 ;  /* 0x3f80000000007808 */ /* 0x000fc80004000000 */
[----:B------:R-:W-:-:S05]  /*0170*/  FSEL R7, R0, RZ, P1 ;  /* 0x000000ff00077208 */ /* 0x000fca0000800000 */
[----:B------:R-:W-:Y:S01]  /*0180*/  STG.E desc[UR4][R4.64], R7 ;  /* 0x0000000704007986 */ /* 0x000fe2000c101904 */
[----:B------:R-:W-:Y:S05]  /*0190*/  EXIT ;  /* 0x000000000000794d */ /* 0x000fea0003800000 */
.L_x_3:
        /* <DEDUP_REMOVED lines=14> */
.L_x_9:


//--------------------- .text._Z15bufferOperationIXadL_Z5CReLUfEEEvmPKfPf --------------------------
	.section	.text._Z15bufferOperationIXadL_Z5CReLUfEEEvmPKfPf,"ax",@progbits
	.align	128
        .global         _Z15bufferOperationIXadL_Z5CReLUfEEEvmPKfPf
        .type           _Z15bufferOperationIXadL_Z5CReLUfEEEvmPKfPf,@function
        .size           _Z15bufferOperationIXadL_Z5CReLUfEEEvmPKfPf,(.L_x_10 - _Z15bufferOperationIXadL_Z5CReLUfEEEvmPKfPf)
        .other          _Z15bufferOperationIXadL_Z5CReLUfEEEvmPKfPf,@"STO_CUDA_ENTRY STV_DEFAULT"
_Z15bufferOperationIXadL_Z5CReLUfEEEvmPKfPf:
.text._Z15bufferOperationIXadL_Z5CReLUfEEEvmPKfPf:
        /* <DEDUP_REMOVED lines=18> */
[----:B------:R-:W-:Y:S02]  /*0120*/  IADD3.X R5, PT, PT, R5, UR7, RZ, P1, !PT ;  /* 0x0000000705057c10 */ /* 0x000fe40008ffe4ff */
[C---:B--2---:R-:W-:Y:S02]  /*0130*/  FSETP.GEU.AND P0, PT, R2.reuse, RZ, PT ;  /* 0x000000ff0200720b */ /* 0x044fe40003f0e000 */
[----:B------:R-:W-:-:S04]  /*0140*/  FMNMX.NAN R0, R2, 1, PT ;  /* 0x3f80000002007809 */ /* 0x000fc80003820000 */
[----:B------:R-:W-:-:S05]  /*0150*/  FSEL R7, R0, RZ, P0 ;  /* 0x000000ff00077208 */ /* 0x000fca0000000000 */
[----:B------:R-:W-:Y:S01]  /*0160*/  STG.E desc[UR4][R4.64], R7 ;  /* 0x0000000704007986 */ /* 0x000fe2000c101904 */
[----:B------:R-:W-:Y:S05]  /*0170*/  EXIT ;  /* 0x000000000000794d */ /* 0x000fea0003800000 */
.L_x_4:
        /* <DEDUP_REMOVED lines=16> */
.L_x_10:


//--------------------- .text._Z15bufferOperationIXadL_Z4ReLUfEEEvmPKfPf --------------------------
	.section	.text._Z15bufferOperationIXadL_Z4ReLUfEEEvmPKfPf,"ax",@progbits
	.align	128
        .global         _Z15bufferOperationIXadL_Z4ReLUfEEEvmPKfPf
        .type           _Z15bufferOperationIXadL_Z4ReLUfEEEvmPKfPf,@function
        .size           _Z15bufferOperationIXadL_Z4ReLUfEEEvmPKfPf,(.L_x_11 - _Z15bufferOperationIXadL_Z4ReLUfEEEvmPKfPf)
        .other          _Z15bufferOperationIXadL_Z4ReLUfEEEvmPKfPf,@"STO_CUDA_ENTRY STV_DEFAULT"
_Z15bufferOperationIXadL_Z4ReLUfEEEvmPKfPf:
.text._Z15bufferOperationIXadL_Z4ReLUfEEEvmPKfPf:
        /* <DEDUP_REMOVED lines=19> */
[----:B--2---:R-:W-:-:S05]  /*0130*/  FMNMX R7, RZ, R2, !PT ;  /* 0x00000002ff077209 */ /* 0x004fca0007800000 */
[----:B------:R-:W-:Y:S01]  /*0140*/  STG.E desc[UR4][R4.64], R7 ;  /* 0x0000000704007986 */ /* 0x000fe2000c101904 */
[----:B------:R-:W-:Y:S05]  /*0150*/  EXIT ;  /* 0x000000000000794d */ /* 0x000fea0003800000 */
.L_x_5:
        /* <DEDUP_REMOVED lines=10> */
.L_x_11:


//--------------------- .nv.shared.reserved.0     --------------------------
	.section	.nv.shared.reserved.0,"aw",@nobits
	.weak		__nv_reservedSMEM_offset_0_alias
	.size		__nv_reservedSMEM_offset_0_alias, 0, 64
	.other		__nv_reservedSMEM_offset_0_alias,@"STO_CUDA_RESERVED_SHARED STV_DEFAULT"
__nv_reservedSMEM_offset_0_alias:
	.zero		0
	.zero		64


//--------------------- .nv.constant0._Z11addToKernelmPKfPf --------------------------
	.section	.nv.constant0._Z11addToKernelmPKfPf,"a",@progbits
	.sectionflags	@""
	.align	4
.nv.constant0._Z11addToKernelmPKfPf:
	.zero		920


//--------------------- .nv.constant0._Z18activateDualKernelmmPKfPf --------------------------
	.section	.nv.constant0._Z18activateDualKernelmmPKfPf,"a",@progbits
	.sectionflags	@""
	.align	4
.nv.constant0._Z18activateDualKernelmmPKfPf:
	.zero		928


//--------------------- .nv.constant0._Z15bufferOperationIXadL_Z7SqrReLUfEEEvmPKfPf --------------------------
	.section	.nv.constant0._Z15bufferOperationIXadL_Z7SqrReLUfEEEvmPKfPf,"a",@progbits
	.sectionflags	@""
	.align	4
.nv.constant0._Z15bufferOperationIXadL_Z7SqrReLUfEEEvmPKfPf:
	.zero		920


//--------------------- .nv.constant0._Z15bufferOperationIXadL_Z6SCReLUfEEEvmPKfPf --------------------------
	.section	.nv.constant0._Z15bufferOperationIXadL_Z6SCReLUfEEEvmPKfPf,"a",@progbits
	.sectionflags	@""
	.align	4
.nv.constant0._Z15bufferOperationIXadL_Z6SCReLUfEEEvmPKfPf:
	.zero		920


//--------------------- .nv.constant0._Z15bufferOperationIXadL_Z5CReLUfEEEvmPKfPf --------------------------
	.section	.nv.constant0._Z15bufferOperationIXadL_Z5CReLUfEEEvmPKfPf,"a",@progbits
	.sectionflags	@""
	.align	4
.nv.constant0._Z15bufferOperationIXadL_Z5CReLUfEEEvmPKfPf:
	.zero		920


//--------------------- .nv.constant0._Z15bufferOperationIXadL_Z4ReLUfEEEvmPKfPf --------------------------
	.section	.nv.constant0._Z15bufferOperationIXadL_Z4ReLUfEEEvmPKfPf,"a",@progbits
	.sectionflags	@""
	.align	4
.nv.constant0._Z15bufferOperationIXadL_Z4ReLUfEEEvmPKfPf:
	.zero		920


//--------------------- SYMBOLS --------------------------

	.type		.nv.reservedSmem.offset0,@object
	.size		.nv.reservedSmem.offset0,0x4
